//
// Generated by NVIDIA NVVM Compiler
//
// Compiler Build ID: CL-36424714
// Cuda compilation tools, release 13.0, V13.0.88
// Based on NVVM 20.0.0
//

.version 9.0
.target sm_100
.address_size 64

	// .globl	_Z15histogramKernelPjS_jj

.visible .entry _Z15histogramKernelPjS_jj(
	.param .u64 .ptr .align 1 _Z15histogramKernelPjS_jj_param_0,
	.param .u64 .ptr .align 1 _Z15histogramKernelPjS_jj_param_1,
	.param .u32 _Z15histogramKernelPjS_jj_param_2,
	.param .u32 _Z15histogramKernelPjS_jj_param_3
)
{
	.reg .pred 	%p<3>;
	.reg .b32 	%r<9>;
	.reg .b64 	%rd<9>;

	ld.param.u64 	%rd1, [_Z15histogramKernelPjS_jj_param_0];
	ld.param.u64 	%rd2, [_Z15histogramKernelPjS_jj_param_1];
	ld.param.u32 	%r4, [_Z15histogramKernelPjS_jj_param_2];
	ld.param.u32 	%r3, [_Z15histogramKernelPjS_jj_param_3];
	mov.u32 	%r5, %ctaid.x;
	mov.u32 	%r6, %ntid.x;
	mov.u32 	%r7, %tid.x;
	mad.lo.s32 	%r1, %r5, %r6, %r7;
	setp.ge.u32 	%p1, %r1, %r4;
	@%p1 bra 	$L__BB0_3;
	cvta.to.global.u64 	%rd3, %rd1;
	mul.wide.u32 	%rd4, %r1, 4;
	add.s64 	%rd5, %rd3, %rd4;
	ld.global.u32 	%r2, [%rd5];
	setp.ge.u32 	%p2, %r2, %r3;
	@%p2 bra 	$L__BB0_3;
	cvta.to.global.u64 	%rd6, %rd2;
	mul.wide.u32 	%rd7, %r2, 4;
	add.s64 	%rd8, %rd6, %rd7;
	atom.global.add.u32 	%r8, [%rd8], 1;
$L__BB0_3:
	ret;

}


// ===== COMPILED SASS (sm_100) =====

	.target	sm_100

	.elftype	@"ET_EXEC"


//--------------------- .note.nv.tkinfo           --------------------------
	.section	.note.nv.tkinfo,"",@"SHT_NOTE"
	.sectionflags	@"SHF_NOTE_NV_TKINFO"
	.tkinfo
        /*0018*/ 	.word	0x00000002
        /*0030*/ 	.string	""
        /*0030*/ 	.string	"ptxas"
        /*0030*/ 	.string	"Cuda compilation tools, release 13.0, V13.0.88"
        /*0030*/ 	.string	"Build cuda_13.0.r13.0/compiler.36424714_0"
        /*0030*/ 	.string	"-arch sm_100 -m 64 "



//--------------------- .note.nv.cuinfo           --------------------------
	.section	.note.nv.cuinfo,"",@"SHT_NOTE"
	.sectionflags	@"SHF_NOTE_NV_CUINFO"
        /*0018*/ 	.short	0x0002
        /*001a*/ 	.short	0x0064
        /*001c*/ 	.short	0x0082
	.zero		2


//--------------------- .nv.info                  --------------------------
	.section	.nv.info,"",@"SHT_CUDA_INFO"
	.align	4


	//----- nvinfo : EIATTR_REGCOUNT
	.align		4
        /*0000*/ 	.byte	0x04, 0x2f
        /*0002*/ 	.short	(.L_1 - .L_0)
	.align		4
.L_0:
        /*0004*/ 	.word	index@(_Z15histogramKernelPjS_jj)
        /*0008*/ 	.word	0x0000000a


	//----- nvinfo : EIATTR_FRAME_SIZE
	.align		4
.L_1:
        /*000c*/ 	.byte	0x04, 0x11
        /*000e*/ 	.short	(.L_3 - .L_2)
	.align		4
.L_2:
        /*0010*/ 	.word	index@(_Z15histogramKernelPjS_jj)
        /*0014*/ 	.word	0x00000000


	//----- nvinfo : EIATTR_MIN_STACK_SIZE
	.align		4
.L_3:
        /*0018*/ 	.byte	0x04, 0x12
        /*001a*/ 	.short	(.L_5 - .L_4)
	.align		4
.L_4:
        /*001c*/ 	.word	index@(_Z15histogramKernelPjS_jj)
        /*0020*/ 	.word	0x00000000
.L_5:


//--------------------- .nv.compat                --------------------------
	.section	.nv.compat,"",@"SHT_CUDA_COMPAT_INFO"
	.align	4
        /*0000*/ 	.byte	0x02, 0x09, 0x00, 0x00, 0x02, 0x02, 0x01, 0x00, 0x02, 0x05, 0x05, 0x00, 0x03, 0x07, 0x01, 0x01
        /*0010*/ 	.byte	0x02, 0x03, 0x00, 0x00, 0x02, 0x06, 0x01, 0x00, 0x04, 0x0b, 0x08, 0x00, 0x09, 0x00, 0x00, 0x00
        /*0020*/ 	.byte	0x00, 0x00, 0x00, 0x00


//--------------------- .nv.info._Z15histogramKernelPjS_jj --------------------------
	.section	.nv.info._Z15histogramKernelPjS_jj,"",@"SHT_CUDA_INFO"
	.sectionflags	@""
	.align	4


	//----- nvinfo : EIATTR_CUDA_API_VERSION
	.align		4
        /*0000*/ 	.byte	0x04, 0x37
        /*0002*/ 	.short	(.L_7 - .L_6)
.L_6:
        /*0004*/ 	.word	0x00000082


	//----- nvinfo : EIATTR_KPARAM_INFO
	.align		4
.L_7:
        /*0008*/ 	.byte	0x04, 0x17
        /*000a*/ 	.short	(.L_9 - .L_8)
.L_8:
        /*000c*/ 	.word	0x00000000
        /*0010*/ 	.short	0x0003
        /*0012*/ 	.short	0x0014
        /*0014*/ 	.byte	0x00, 0xf0, 0x11, 0x00


	//----- nvinfo : EIATTR_KPARAM_INFO
	.align		4
.L_9:
        /*0018*/ 	.byte	0x04, 0x17
        /*001a*/ 	.short	(.L_11 - .L_10)
.L_10:
        /*001c*/ 	.word	0x00000000
        /*0020*/ 	.short	0x0002
        /*0022*/ 	.short	0x0010
        /*0024*/ 	.byte	0x00, 0xf0, 0x11, 0x00


	//----- nvinfo : EIATTR_KPARAM_INFO
	.align		4
.L_11:
        /*0028*/ 	.byte	0x04, 0x17
        /*002a*/ 	.short	(.L_13 - .L_12)
.L_12:
        /*002c*/ 	.word	0x00000000
        /*0030*/ 	.short	0x0001
        /*0032*/ 	.short	0x0008
        /*0034*/ 	.byte	0x00, 0xf5, 0x21, 0x00


	//----- nvinfo : EIATTR_KPARAM_INFO
	.align		4
.L_13:
        /*0038*/ 	.byte	0x04, 0x17
        /*003a*/ 	.short	(.L_15 - .L_14)
.L_14:
        /*003c*/ 	.word	0x00000000
        /*0040*/ 	.short	0x0000
        /*0042*/ 	.short	0x0000
        /*0044*/ 	.byte	0x00, 0xf5, 0x21, 0x00


	//----- nvinfo : EIATTR_SPARSE_MMA_MASK
	.align		4
.L_15:
        /*0048*/ 	.byte	0x03, 0x50
        /*004a*/ 	.short	0x0000


	//----- nvinfo : EIATTR_MAXREG_COUNT
	.align		4
        /*004c*/ 	.byte	0x03, 0x1b
        /*004e*/ 	.short	0x00ff


	//----- nvinfo : EIATTR_MERCURY_ISA_VERSION
	.align		4
        /*0050*/ 	.byte	0x03, 0x5f
        /*0052*/ 	.short	0x0101


	//----- nvinfo : EIATTR_VRC_CTA_INIT_COUNT
	.align		4
        /*0054*/ 	.byte	0x02, 0x4a
	.zero		1
	.zero		1


	//----- nvinfo : EIATTR_EXIT_INSTR_OFFSETS
	.align		4
        /*0058*/ 	.byte	0x04, 0x1c
        /*005a*/ 	.short	(.L_17 - .L_16)


	//   ....[0]....
.L_16:
        /*005c*/ 	.word	0x00000070


	//   ....[1]....
        /*0060*/ 	.word	0x000000e0


	//   ....[2]....
        /*0064*/ 	.word	0x00000130


	//----- nvinfo : EIATTR_CBANK_PARAM_SIZE
	.align		4
.L_17:
        /*0068*/ 	.byte	0x03, 0x19
        /*006a*/ 	.short	0x0018


	//----- nvinfo : EIATTR_PARAM_CBANK
	.align		4
        /*006c*/ 	.byte	0x04, 0x0a
        /*006e*/ 	.short	(.L_19 - .L_18)
	.align		4
.L_18:
        /*0070*/ 	.word	index@(.nv.constant0._Z15histogramKernelPjS_jj)
        /*0074*/ 	.short	0x0380
        /*0076*/ 	.short	0x0018


	//----- nvinfo : EIATTR_SW_WAR
	.align		4
.L_19:
        /*0078*/ 	.byte	0x04, 0x36
        /*007a*/ 	.short	(.L_21 - .L_20)
.L_20:
        /*007c*/ 	.word	0x00000008
.L_21:


//--------------------- .nv.callgraph             --------------------------
	.section	.nv.callgraph,"",@"SHT_CUDA_CALLGRAPH"
	.align	4
	.sectionentsize	8
	.align		4
        /*0000*/ 	.word	0x00000000
	.align		4
        /*0004*/ 	.word	0xffffffff
	.align		4
        /*0008*/ 	.word	0x00000000
	.align		4
        /*000c*/ 	.word	0xfffffffe
	.align		4
        /*0010*/ 	.word	0x00000000
	.align		4
        /*0014*/ 	.word	0xfffffffd
	.align		4
        /*0018*/ 	.word	0x00000000
	.align		4
        /*001c*/ 	.word	0xfffffffc


//--------------------- .text._Z15histogramKernelPjS_jj --------------------------
	.section	.text._Z15histogramKernelPjS_jj,"ax",@progbits
	.align	128
        .global         _Z15histogramKernelPjS_jj
        .type           _Z15histogramKernelPjS_jj,@function
        .size           _Z15histogramKernelPjS_jj,(.L_x_1 - _Z15histogramKernelPjS_jj)
        .other          _Z15histogramKernelPjS_jj,@"STO_CUDA_ENTRY STV_DEFAULT"
_Z15histogramKernelPjS_jj:
.text._Z15histogramKernelPjS_jj:
[----:B------:R-:W-:Y:S01]  /*0000*/  LDC R1, c[0x0][0x37c] ;  /* 0x0000df00ff017b82 */ /* 0x000fe20000000800 */
[----:B------:R-:W0:Y:S07]  /*0010*/  S2R R0, SR_TID.X ;  /* 0x0000000000007919 */ /* 0x000e2e0000002100 */
[----:B------:R-:W0:Y:S01]  /*0020*/  S2UR UR4, SR_CTAID.X ;  /* 0x00000000000479c3 */ /* 0x000e220000002500 */
[----:B------:R-:W1:Y:S07]  /*0030*/  LDCU UR5, c[0x0][0x390] ;  /* 0x00007200ff0577ac */ /* 0x000e6e0008000800 */
[----:B------:R-:W0:Y:S02]  /*0040*/  LDC R5, c[0x0][0x360] ;  /* 0x0000d800ff057b82 */ /* 0x000e240000000800 */
[----:B0-----:R-:W-:-:S05]  /*0050*/  IMAD R5, R5, UR4, R0 ;  /* 0x0000000405057c24 */ /* 0x001fca000f8e0200 */
[----:B-1----:R-:W-:-:S13]  /*0060*/  ISETP.GE.U32.AND P0, PT, R5, UR5, PT ;  /* 0x0000000505007c0c */ /* 0x002fda000bf06070 */
[----:B------:R-:W-:Y:S05]  /*0070*/  @P0 EXIT ;  /* 0x000000000000094d */ /* 0x000fea0003800000 */
[----:B------:R-:W0:Y:S01]  /*0080*/  LDC.64 R2, c[0x0][0x380] ;  /* 0x0000e000ff027b82 */ /* 0x000e220000000a00 */
[----:B------:R-:W1:Y:S01]  /*0090*/  LDCU.64 UR4, c[0x0][0x358] ;  /* 0x00006b00ff0477ac */ /* 0x000e620008000a00 */
[----:B------:R-:W2:Y:S01]  /*00a0*/  LDCU UR6, c[0x0][0x394] ;  /* 0x00007280ff0677ac */ /* 0x000ea20008000800 */
[----:B0-----:R-:W-:-:S05]  /*00b0*/  IMAD.WIDE.U32 R2, R5, 0x4, R2 ;  /* 0x0000000405027825 */ /* 0x001fca00078e0002 */
[----:B-1----:R-:W2:Y:S02]  /*00c0*/  LDG.E R5, desc[UR4][R2.64] ;  /* 0x0000000402057981 */ /* 0x002ea4000c1e1900 */
[----:B--2---:R-:W-:-:S13]  /*00d0*/  ISETP.GE.U32.AND P0, PT, R5, UR6, PT ;  /* 0x0000000605007c0c */ /* 0x004fda000bf06070 */
[----:B------:R-:W-:Y:S05]  /*00e0*/  @P0 EXIT ;  /* 0x000000000000094d */ /* 0x000fea0003800000 */
[----:B------:R-:W0:Y:S01]  /*00f0*/  LDC.64 R2, c[0x0][0x388] ;  /* 0x0000e200ff027b82 */ /* 0x000e220000000a00 */
[----:B------:R-:W-:Y:S02]  /*0100*/  HFMA2 R7, -RZ, RZ, 0, 5.9604644775390625e-08 ;  /* 0x00000001ff077431 */ /* 0x000fe400000001ff */
[----:B0-----:R-:W-:-:S05]  /*0110*/  IMAD.WIDE.U32 R2, R5, 0x4, R2 ;  /* 0x0000000405027825 */ /* 0x001fca00078e0002 */
[----:B------:R-:W-:Y:S01]  /*0120*/  REDG.E.ADD.STRONG.GPU desc[UR4][R2.64], R7 ;  /* 0x000000070200798e */ /* 0x000fe2000c12e104 */
[----:B------:R-:W-:Y:S05]  /*0130*/  EXIT ;  /* 0x000000000000794d */ /* 0x000fea0003800000 */
.L_x_0:
[----:B------:R-:W-:-:S00]  /*0140*/  BRA `(.L_x_0) ;  /* 0xfffffffc00fc7947 */ /* 0x000fc0000383ffff */
[----:B------:R-:W-:-:S00]  /*0150*/  NOP ;  /* 0x0000000000007918 */ /* 0x000fc00000000000 */
        /* <DEDUP_REMOVED lines=10> */
.L_x_1:


//--------------------- .nv.shared.reserved.0     --------------------------
	.section	.nv.shared.reserved.0,"aw",@nobits
	.weak		__nv_reservedSMEM_offset_0_alias
	.size		__nv_reservedSMEM_offset_0_alias, 0, 64
	.other		__nv_reservedSMEM_offset_0_alias,@"STO_CUDA_RESERVED_SHARED STV_DEFAULT"
__nv_reservedSMEM_offset_0_alias:
	.zero		0
	.zero		64


//--------------------- .nv.constant0._Z15histogramKernelPjS_jj --------------------------
	.section	.nv.constant0._Z15histogramKernelPjS_jj,"a",@progbits
	.sectionflags	@""
	.align	4
.nv.constant0._Z15histogramKernelPjS_jj:
	.zero		920


//--------------------- SYMBOLS --------------------------

	.type		.nv.reservedSmem.offset0,@object
	.size		.nv.reservedSmem.offset0,0x4
